//
// Generated by NVIDIA NVVM Compiler
//
// Compiler Build ID: CL-36424714
// Cuda compilation tools, release 13.0, V13.0.88
// Based on NVVM 20.0.0
//

.version 9.0
.target sm_100
.address_size 64

	// .globl	_Z11reduceBasicPiS_i
.extern .shared .align 16 .b8 sdata[];

.visible .entry _Z11reduceBasicPiS_i(
	.param .u64 .ptr .align 1 _Z11reduceBasicPiS_i_param_0,
	.param .u64 .ptr .align 1 _Z11reduceBasicPiS_i_param_1,
	.param .u32 _Z11reduceBasicPiS_i_param_2
)
{
	.reg .pred 	%p<6>;
	.reg .b32 	%r<18>;
	.reg .b64 	%rd<7>;

	ld.param.u64 	%rd1, [_Z11reduceBasicPiS_i_param_0];
	ld.param.u64 	%rd2, [_Z11reduceBasicPiS_i_param_1];
	ld.param.u32 	%r6, [_Z11reduceBasicPiS_i_param_2];
	mov.u32 	%r1, %tid.x;
	setp.ge.s32 	%p1, %r1, %r6;
	shl.b32 	%r7, %r1, 2;
	mov.u32 	%r8, sdata;
	add.s32 	%r2, %r8, %r7;
	@%p1 bra 	$L__BB0_2;
	cvta.to.global.u64 	%rd3, %rd1;
	mul.wide.u32 	%rd4, %r1, 4;
	add.s64 	%rd5, %rd3, %rd4;
	ld.global.u32 	%r10, [%rd5];
	st.shared.u32 	[%r2], %r10;
	bra.uni 	$L__BB0_3;
$L__BB0_2:
	mov.b32 	%r9, 0;
	st.shared.u32 	[%r2], %r9;
$L__BB0_3:
	bar.sync 	0;
	mov.u32 	%r17, %ntid.x;
	setp.lt.u32 	%p2, %r17, 2;
	@%p2 bra 	$L__BB0_7;
$L__BB0_4:
	shr.u32 	%r5, %r17, 1;
	setp.ge.u32 	%p3, %r1, %r5;
	@%p3 bra 	$L__BB0_6;
	shl.b32 	%r11, %r5, 2;
	add.s32 	%r12, %r2, %r11;
	ld.shared.u32 	%r13, [%r12];
	ld.shared.u32 	%r14, [%r2];
	add.s32 	%r15, %r14, %r13;
	st.shared.u32 	[%r2], %r15;
$L__BB0_6:
	bar.sync 	0;
	setp.gt.u32 	%p4, %r17, 3;
	mov.u32 	%r17, %r5;
	@%p4 bra 	$L__BB0_4;
$L__BB0_7:
	setp.ne.s32 	%p5, %r1, 0;
	@%p5 bra 	$L__BB0_9;
	ld.shared.u32 	%r16, [sdata];
	cvta.to.global.u64 	%rd6, %rd2;
	st.global.u32 	[%rd6], %r16;
$L__BB0_9:
	ret;

}


// ===== COMPILED SASS (sm_100) =====

	.target	sm_100

	.elftype	@"ET_EXEC"


//--------------------- .note.nv.tkinfo           --------------------------
	.section	.note.nv.tkinfo,"",@"SHT_NOTE"
	.sectionflags	@"SHF_NOTE_NV_TKINFO"
	.tkinfo
        /*0018*/ 	.word	0x00000002
        /*0030*/ 	.string	""
        /*0030*/ 	.string	"ptxas"
        /*0030*/ 	.string	"Cuda compilation tools, release 13.0, V13.0.88"
        /*0030*/ 	.string	"Build cuda_13.0.r13.0/compiler.36424714_0"
        /*0030*/ 	.string	"-arch sm_100 -m 64 "



//--------------------- .note.nv.cuinfo           --------------------------
	.section	.note.nv.cuinfo,"",@"SHT_NOTE"
	.sectionflags	@"SHF_NOTE_NV_CUINFO"
        /*0018*/ 	.short	0x0002
        /*001a*/ 	.short	0x0064
        /*001c*/ 	.short	0x0082
	.zero		2


//--------------------- .nv.info                  --------------------------
	.section	.nv.info,"",@"SHT_CUDA_INFO"
	.align	4


	//----- nvinfo : EIATTR_REGCOUNT
	.align		4
        /*0000*/ 	.byte	0x04, 0x2f
        /*0002*/ 	.short	(.L_1 - .L_0)
	.align		4
.L_0:
        /*0004*/ 	.word	index@(_Z11reduceBasicPiS_i)
        /*0008*/ 	.word	0x0000000a


	//----- nvinfo : EIATTR_FRAME_SIZE
	.align		4
.L_1:
        /*000c*/ 	.byte	0x04, 0x11
        /*000e*/ 	.short	(.L_3 - .L_2)
	.align		4
.L_2:
        /*0010*/ 	.word	index@(_Z11reduceBasicPiS_i)
        /*0014*/ 	.word	0x00000000


	//----- nvinfo : EIATTR_MIN_STACK_SIZE
	.align		4
.L_3:
        /*0018*/ 	.byte	0x04, 0x12
        /*001a*/ 	.short	(.L_5 - .L_4)
	.align		4
.L_4:
        /*001c*/ 	.word	index@(_Z11reduceBasicPiS_i)
        /*0020*/ 	.word	0x00000000
.L_5:


//--------------------- .nv.compat                --------------------------
	.section	.nv.compat,"",@"SHT_CUDA_COMPAT_INFO"
	.align	4
        /*0000*/ 	.byte	0x02, 0x09, 0x00, 0x00, 0x02, 0x02, 0x01, 0x00, 0x02, 0x05, 0x05, 0x00, 0x03, 0x07, 0x01, 0x01
        /*0010*/ 	.byte	0x02, 0x03, 0x00, 0x00, 0x02, 0x06, 0x01, 0x00, 0x04, 0x0b, 0x08, 0x00, 0x09, 0x00, 0x00, 0x00
        /*0020*/ 	.byte	0x00, 0x00, 0x00, 0x00


//--------------------- .nv.info._Z11reduceBasicPiS_i --------------------------
	.section	.nv.info._Z11reduceBasicPiS_i,"",@"SHT_CUDA_INFO"
	.sectionflags	@""
	.align	4


	//----- nvinfo : EIATTR_CUDA_API_VERSION
	.align		4
        /*0000*/ 	.byte	0x04, 0x37
        /*0002*/ 	.short	(.L_7 - .L_6)
.L_6:
        /*0004*/ 	.word	0x00000082


	//----- nvinfo : EIATTR_KPARAM_INFO
	.align		4
.L_7:
        /*0008*/ 	.byte	0x04, 0x17
        /*000a*/ 	.short	(.L_9 - .L_8)
.L_8:
        /*000c*/ 	.word	0x00000000
        /*0010*/ 	.short	0x0002
        /*0012*/ 	.short	0x0010
        /*0014*/ 	.byte	0x00, 0xf0, 0x11, 0x00


	//----- nvinfo : EIATTR_KPARAM_INFO
	.align		4
.L_9:
        /*0018*/ 	.byte	0x04, 0x17
        /*001a*/ 	.short	(.L_11 - .L_10)
.L_10:
        /*001c*/ 	.word	0x00000000
        /*0020*/ 	.short	0x0001
        /*0022*/ 	.short	0x0008
        /*0024*/ 	.byte	0x00, 0xf5, 0x21, 0x00


	//----- nvinfo : EIATTR_KPARAM_INFO
	.align		4
.L_11:
        /*0028*/ 	.byte	0x04, 0x17
        /*002a*/ 	.short	(.L_13 - .L_12)
.L_12:
        /*002c*/ 	.word	0x00000000
        /*0030*/ 	.short	0x0000
        /*0032*/ 	.short	0x0000
        /*0034*/ 	.byte	0x00, 0xf5, 0x21, 0x00


	//----- nvinfo : EIATTR_SPARSE_MMA_MASK
	.align		4
.L_13:
        /*0038*/ 	.byte	0x03, 0x50
        /*003a*/ 	.short	0x0000


	//----- nvinfo : EIATTR_MAXREG_COUNT
	.align		4
        /*003c*/ 	.byte	0x03, 0x1b
        /*003e*/ 	.short	0x00ff


	//----- nvinfo : EIATTR_NUM_BARRIERS
	.align		4
        /*0040*/ 	.byte	0x02, 0x4c
        /*0042*/ 	.byte	0x01
	.zero		1


	//----- nvinfo : EIATTR_MERCURY_ISA_VERSION
	.align		4
        /*0044*/ 	.byte	0x03, 0x5f
        /*0046*/ 	.short	0x0101


	//----- nvinfo : EIATTR_VRC_CTA_INIT_COUNT
	.align		4
        /*0048*/ 	.byte	0x02, 0x4a
	.zero		1
	.zero		1


	//----- nvinfo : EIATTR_EXIT_INSTR_OFFSETS
	.align		4
        /*004c*/ 	.byte	0x04, 0x1c
        /*004e*/ 	.short	(.L_15 - .L_14)


	//   ....[0]....
.L_14:
        /*0050*/ 	.word	0x000001f0


	//   ....[1]....
        /*0054*/ 	.word	0x00000260


	//----- nvinfo : EIATTR_CBANK_PARAM_SIZE
	.align		4
.L_15:
        /*0058*/ 	.byte	0x03, 0x19
        /*005a*/ 	.short	0x0014


	//----- nvinfo : EIATTR_PARAM_CBANK
	.align		4
        /*005c*/ 	.byte	0x04, 0x0a
        /*005e*/ 	.short	(.L_17 - .L_16)
	.align		4
.L_16:
        /*0060*/ 	.word	index@(.nv.constant0._Z11reduceBasicPiS_i)
        /*0064*/ 	.short	0x0380
        /*0066*/ 	.short	0x0014


	//----- nvinfo : EIATTR_SW_WAR
	.align		4
.L_17:
        /*0068*/ 	.byte	0x04, 0x36
        /*006a*/ 	.short	(.L_19 - .L_18)
.L_18:
        /*006c*/ 	.word	0x00000008
.L_19:


//--------------------- .nv.callgraph             --------------------------
	.section	.nv.callgraph,"",@"SHT_CUDA_CALLGRAPH"
	.align	4
	.sectionentsize	8
	.align		4
        /*0000*/ 	.word	0x00000000
	.align		4
        /*0004*/ 	.word	0xffffffff
	.align		4
        /*0008*/ 	.word	0x00000000
	.align		4
        /*000c*/ 	.word	0xfffffffe
	.align		4
        /*0010*/ 	.word	0x00000000
	.align		4
        /*0014*/ 	.word	0xfffffffd
	.align		4
        /*0018*/ 	.word	0x00000000
	.align		4
        /*001c*/ 	.word	0xfffffffc


//--------------------- .text._Z11reduceBasicPiS_i --------------------------
	.section	.text._Z11reduceBasicPiS_i,"ax",@progbits
	.align	128
        .global         _Z11reduceBasicPiS_i
        .type           _Z11reduceBasicPiS_i,@function
        .size           _Z11reduceBasicPiS_i,(.L_x_3 - _Z11reduceBasicPiS_i)
        .other          _Z11reduceBasicPiS_i,@"STO_CUDA_ENTRY STV_DEFAULT"
_Z11reduceBasicPiS_i:
.text._Z11reduceBasicPiS_i:
[----:B------:R-:W-:Y:S01]  /*0000*/  LDC R1, c[0x0][0x37c] ;  /* 0x0000df00ff017b82 */ /* 0x000fe20000000800 */
[----:B------:R-:W0:Y:S01]  /*0010*/  S2R R7, SR_TID.X ;  /* 0x0000000000077919 */ /* 0x000e220000002100 */
[----:B------:R-:W0:Y:S01]  /*0020*/  LDCU UR4, c[0x0][0x390] ;  /* 0x00007200ff0477ac */ /* 0x000e220008000800 */
[----:B------:R-:W1:Y:S01]  /*0030*/  LDCU.64 UR6, c[0x0][0x358] ;  /* 0x00006b00ff0677ac */ /* 0x000e620008000a00 */
[----:B0-----:R-:W-:-:S13]  /*0040*/  ISETP.GE.AND P1, PT, R7, UR4, PT ;  /* 0x0000000407007c0c */ /* 0x001fda000bf26270 */
[----:B------:R-:W0:Y:S02]  /*0050*/  @!P1 LDC.64 R2, c[0x0][0x380] ;  /* 0x0000e000ff029b82 */ /* 0x000e240000000a00 */
[----:B0-----:R-:W-:-:S06]  /*0060*/  @!P1 IMAD.WIDE.U32 R2, R7, 0x4, R2 ;  /* 0x0000000407029825 */ /* 0x001fcc00078e0002 */
[----:B-1----:R-:W2:Y:S01]  /*0070*/  @!P1 LDG.E R3, desc[UR6][R2.64] ;  /* 0x0000000602039981 */ /* 0x002ea2000c1e1900 */
[----:B------:R-:W0:Y:S01]  /*0080*/  S2UR UR5, SR_CgaCtaId ;  /* 0x00000000000579c3 */ /* 0x000e220000008800 */
[----:B------:R-:W-:Y:S01]  /*0090*/  UMOV UR4, 0x400 ;  /* 0x0000040000047882 */ /* 0x000fe20000000000 */
[----:B------:R-:W1:Y:S01]  /*00a0*/  LDCU UR8, c[0x0][0x360] ;  /* 0x00006c00ff0877ac */ /* 0x000e620008000800 */
[----:B------:R-:W-:Y:S01]  /*00b0*/  ISETP.NE.AND P0, PT, R7, RZ, PT ;  /* 0x000000ff0700720c */ /* 0x000fe20003f05270 */
[----:B-1----:R-:W-:Y:S02]  /*00c0*/  UISETP.GE.U32.AND UP0, UPT, UR8, 0x2, UPT ;  /* 0x000000020800788c */ /* 0x002fe4000bf06070 */
[----:B0-----:R-:W-:-:S06]  /*00d0*/  ULEA UR4, UR5, UR4, 0x18 ;  /* 0x0000000405047291 */ /* 0x001fcc000f8ec0ff */
[----:B------:R-:W-:-:S05]  /*00e0*/  LEA R0, R7, UR4, 0x2 ;  /* 0x0000000407007c11 */ /* 0x000fca000f8e10ff */
[----:B--2---:R0:W-:Y:S04]  /*00f0*/  @!P1 STS [R0], R3 ;  /* 0x0000000300009388 */ /* 0x0041e80000000800 */
[----:B------:R0:W-:Y:S01]  /*0100*/  @P1 STS [R0], RZ ;  /* 0x000000ff00001388 */ /* 0x0001e20000000800 */
[----:B------:R-:W-:Y:S06]  /*0110*/  BAR.SYNC.DEFER_BLOCKING 0x0 ;  /* 0x0000000000007b1d */ /* 0x000fec0000010000 */
[----:B------:R-:W-:Y:S05]  /*0120*/  BRA.U !UP0, `(.L_x_0) ;  /* 0x0000000108307547 */ /* 0x000fea000b800000 */
[----:B------:R-:W-:-:S07]  /*0130*/  IMAD.U32 R2, RZ, RZ, UR8 ;  /* 0x00000008ff027e24 */ /* 0x000fce000f8e00ff */
.L_x_1:
[----:B------:R-:W-:-:S04]  /*0140*/  SHF.R.U32.HI R6, RZ, 0x1, R2 ;  /* 0x00000001ff067819 */ /* 0x000fc80000011602 */
[----:B------:R-:W-:-:S13]  /*0150*/  ISETP.GE.U32.AND P1, PT, R7, R6, PT ;  /* 0x000000060700720c */ /* 0x000fda0003f26070 */
[----:B0-----:R-:W-:Y:S01]  /*0160*/  @!P1 IMAD R3, R6, 0x4, R0 ;  /* 0x0000000406039824 */ /* 0x001fe200078e0200 */
[----:B------:R-:W-:Y:S05]  /*0170*/  @!P1 LDS R4, [R0] ;  /* 0x0000000000049984 */ /* 0x000fea0000000800 */
[----:B------:R-:W0:Y:S02]  /*0180*/  @!P1 LDS R3, [R3] ;  /* 0x0000000003039984 */ /* 0x000e240000000800 */
[----:B0-----:R-:W-:-:S05]  /*0190*/  @!P1 IMAD.IADD R5, R3, 0x1, R4 ;  /* 0x0000000103059824 */ /* 0x001fca00078e0204 */
[----:B------:R1:W-:Y:S01]  /*01a0*/  @!P1 STS [R0], R5 ;  /* 0x0000000500009388 */ /* 0x0003e20000000800 */
[----:B------:R-:W-:Y:S01]  /*01b0*/  BAR.SYNC.DEFER_BLOCKING 0x0 ;  /* 0x0000000000007b1d */ /* 0x000fe20000010000 */
[----:B------:R-:W-:Y:S01]  /*01c0*/  ISETP.GT.U32.AND P1, PT, R2, 0x3, PT ;  /* 0x000000030200780c */ /* 0x000fe20003f24070 */
[----:B------:R-:W-:-:S12]  /*01d0*/  IMAD.MOV.U32 R2, RZ, RZ, R6 ;  /* 0x000000ffff027224 */ /* 0x000fd800078e0006 */
[----:B-1----:R-:W-:Y:S05]  /*01e0*/  @P1 BRA `(.L_x_1) ;  /* 0xfffffffc00d41947 */ /* 0x002fea000383ffff */
.L_x_0:
[----:B------:R-:W-:Y:S05]  /*01f0*/  @P0 EXIT ;  /* 0x000000000000094d */ /* 0x000fea0003800000 */
[----:B------:R-:W1:Y:S01]  /*0200*/  S2UR UR5, SR_CgaCtaId ;  /* 0x00000000000579c3 */ /* 0x000e620000008800 */
[----:B------:R-:W-:-:S07]  /*0210*/  UMOV UR4, 0x400 ;  /* 0x0000040000047882 */ /* 0x000fce0000000000 */
[----:B0-----:R-:W0:Y:S01]  /*0220*/  LDC.64 R2, c[0x0][0x388] ;  /* 0x0000e200ff027b82 */ /* 0x001e220000000a00 */
[----:B-1----:R-:W-:-:S09]  /*0230*/  ULEA UR4, UR5, UR4, 0x18 ;  /* 0x0000000405047291 */ /* 0x002fd2000f8ec0ff */
[----:B------:R-:W0:Y:S04]  /*0240*/  LDS R5, [UR4] ;  /* 0x00000004ff057984 */ /* 0x000e280008000800 */
[----:B0-----:R-:W-:Y:S01]  /*0250*/  STG.E desc[UR6][R2.64], R5 ;  /* 0x0000000502007986 */ /* 0x001fe2000c101906 */
[----:B------:R-:W-:Y:S05]  /*0260*/  EXIT ;  /* 0x000000000000794d */ /* 0x000fea0003800000 */
.L_x_2:
[----:B------:R-:W-:-:S00]  /*0270*/  BRA `(.L_x_2) ;  /* 0xfffffffc00fc7947 */ /* 0x000fc0000383ffff */
[----:B------:R-:W-:-:S00]  /*0280*/  NOP ;  /* 0x0000000000007918 */ /* 0x000fc00000000000 */
[----:B------:R-:W-:-:S00]  /*0290*/  NOP ;  /* 0x0000000000007918 */ /* 0x000fc00000000000 */
[----:B------:R-:W-:-:S00]  /*02a0*/  NOP ;  /* 0x0000000000007918 */ /* 0x000fc00000000000 */
[----:B------:R-:W-:-:S00]  /*02b0*/  NOP ;  /* 0x0000000000007918 */ /* 0x000fc00000000000 */
[----:B------:R-:W-:-:S00]  /*02c0*/  NOP ;  /* 0x0000000000007918 */ /* 0x000fc00000000000 */
[----:B------:R-:W-:-:S00]  /*02d0*/  NOP ;  /* 0x0000000000007918 */ /* 0x000fc00000000000 */
[----:B------:R-:W-:-:S00]  /*02e0*/  NOP ;  /* 0x0000000000007918 */ /* 0x000fc00000000000 */
[----:B------:R-:W-:-:S00]  /*02f0*/  NOP ;  /* 0x0000000000007918 */ /* 0x000fc00000000000 */
.L_x_3:


//--------------------- .nv.shared._Z11reduceBasicPiS_i --------------------------
	.section	.nv.shared._Z11reduceBasicPiS_i,"aw",@nobits
	.sectionflags	@""
	.align	16
	.zero		1024


//--------------------- .nv.shared.reserved.0     --------------------------
	.section	.nv.shared.reserved.0,"aw",@nobits
	.weak		__nv_reservedSMEM_offset_0_alias
	.size		__nv_reservedSMEM_offset_0_alias, 0, 64
	.other		__nv_reservedSMEM_offset_0_alias,@"STO_CUDA_RESERVED_SHARED STV_DEFAULT"
__nv_reservedSMEM_offset_0_alias:
	.zero		0
	.zero		64


//--------------------- .nv.constant0._Z11reduceBasicPiS_i --------------------------
	.section	.nv.constant0._Z11reduceBasicPiS_i,"a",@progbits
	.sectionflags	@""
	.align	4
.nv.constant0._Z11reduceBasicPiS_i:
	.zero		916


//--------------------- SYMBOLS --------------------------

	.type		.nv.reservedSmem.offset0,@object
	.size		.nv.reservedSmem.offset0,0x4
	.type		.nv.reservedSmem.cap,@object
	.size		.nv.reservedSmem.cap,0x4
